//
// Generated by NVIDIA NVVM Compiler
//
// Compiler Build ID: CL-36424714
// Cuda compilation tools, release 13.0, V13.0.88
// Based on NVVM 20.0.0
//

.version 9.0
.target sm_100
.address_size 64

	// .globl	_Z18transposeCoalescedPfPKfii
// _ZZ18transposeCoalescedPfPKfiiE4tile has been demoted

.visible .entry _Z18transposeCoalescedPfPKfii(
	.param .u64 .ptr .align 1 _Z18transposeCoalescedPfPKfii_param_0,
	.param .u64 .ptr .align 1 _Z18transposeCoalescedPfPKfii_param_1,
	.param .u32 _Z18transposeCoalescedPfPKfii_param_2,
	.param .u32 _Z18transposeCoalescedPfPKfii_param_3
)
{
	.reg .b32 	%r<33>;
	.reg .b32 	%f<9>;
	.reg .b64 	%rd<21>;
	// demoted variable
	.shared .align 4 .b8 _ZZ18transposeCoalescedPfPKfiiE4tile[4224];
	ld.param.u64 	%rd1, [_Z18transposeCoalescedPfPKfii_param_0];
	ld.param.u64 	%rd2, [_Z18transposeCoalescedPfPKfii_param_1];
	ld.param.u32 	%r1, [_Z18transposeCoalescedPfPKfii_param_2];
	ld.param.u32 	%r2, [_Z18transposeCoalescedPfPKfii_param_3];
	mov.u32 	%r3, %ctaid.x;
	shl.b32 	%r4, %r3, 5;
	mov.u32 	%r5, %tid.x;
	add.s32 	%r6, %r4, %r5;
	mov.u32 	%r7, %ctaid.y;
	shl.b32 	%r8, %r7, 5;
	mov.u32 	%r9, %tid.y;
	add.s32 	%r10, %r8, %r9;
	shl.b32 	%r11, %r5, 2;
	mov.u32 	%r12, _ZZ18transposeCoalescedPfPKfiiE4tile;
	add.s32 	%r13, %r12, %r11;
	cvta.to.global.u64 	%rd3, %rd2;
	mad.lo.s32 	%r14, %r10, %r1, %r6;
	mul.wide.s32 	%rd4, %r14, 4;
	add.s64 	%rd5, %rd3, %rd4;
	ld.global.f32 	%f1, [%rd5];
	mad.lo.s32 	%r15, %r9, 132, %r13;
	st.shared.f32 	[%r15], %f1;
	shl.b32 	%r16, %r1, 3;
	add.s32 	%r17, %r14, %r16;
	mul.wide.s32 	%rd6, %r17, 4;
	add.s64 	%rd7, %rd3, %rd6;
	ld.global.f32 	%f2, [%rd7];
	st.shared.f32 	[%r15+1056], %f2;
	shl.b32 	%r18, %r1, 4;
	add.s32 	%r19, %r14, %r18;
	mul.wide.s32 	%rd8, %r19, 4;
	add.s64 	%rd9, %rd3, %rd8;
	ld.global.f32 	%f3, [%rd9];
	st.shared.f32 	[%r15+2112], %f3;
	add.s32 	%r20, %r19, %r16;
	mul.wide.s32 	%rd10, %r20, 4;
	add.s64 	%rd11, %rd3, %rd10;
	ld.global.f32 	%f4, [%rd11];
	st.shared.f32 	[%r15+3168], %f4;
	bar.sync 	0;
	add.s32 	%r21, %r8, %r5;
	add.s32 	%r22, %r4, %r9;
	shl.b32 	%r23, %r5, 7;
	add.s32 	%r24, %r13, %r23;
	cvta.to.global.u64 	%rd12, %rd1;
	shl.b32 	%r25, %r9, 2;
	add.s32 	%r26, %r24, %r25;
	ld.shared.f32 	%f5, [%r26];
	mad.lo.s32 	%r27, %r22, %r2, %r21;
	mul.wide.s32 	%rd13, %r27, 4;
	add.s64 	%rd14, %rd12, %rd13;
	st.global.f32 	[%rd14], %f5;
	ld.shared.f32 	%f6, [%r26+32];
	shl.b32 	%r28, %r2, 3;
	add.s32 	%r29, %r27, %r28;
	mul.wide.s32 	%rd15, %r29, 4;
	add.s64 	%rd16, %rd12, %rd15;
	st.global.f32 	[%rd16], %f6;
	ld.shared.f32 	%f7, [%r26+64];
	shl.b32 	%r30, %r2, 4;
	add.s32 	%r31, %r27, %r30;
	mul.wide.s32 	%rd17, %r31, 4;
	add.s64 	%rd18, %rd12, %rd17;
	st.global.f32 	[%rd18], %f7;
	ld.shared.f32 	%f8, [%r26+96];
	add.s32 	%r32, %r31, %r28;
	mul.wide.s32 	%rd19, %r32, 4;
	add.s64 	%rd20, %rd12, %rd19;
	st.global.f32 	[%rd20], %f8;
	ret;

}


// ===== COMPILED SASS (sm_100) =====

	.target	sm_100

	.elftype	@"ET_EXEC"


//--------------------- .note.nv.tkinfo           --------------------------
	.section	.note.nv.tkinfo,"",@"SHT_NOTE"
	.sectionflags	@"SHF_NOTE_NV_TKINFO"
	.tkinfo
        /*0018*/ 	.word	0x00000002
        /*0030*/ 	.string	""
        /*0030*/ 	.string	"ptxas"
        /*0030*/ 	.string	"Cuda compilation tools, release 13.0, V13.0.88"
        /*0030*/ 	.string	"Build cuda_13.0.r13.0/compiler.36424714_0"
        /*0030*/ 	.string	"-arch sm_100 -m 64 "



//--------------------- .note.nv.cuinfo           --------------------------
	.section	.note.nv.cuinfo,"",@"SHT_NOTE"
	.sectionflags	@"SHF_NOTE_NV_CUINFO"
        /*0018*/ 	.short	0x0002
        /*001a*/ 	.short	0x0064
        /*001c*/ 	.short	0x0082
	.zero		2


//--------------------- .nv.info                  --------------------------
	.section	.nv.info,"",@"SHT_CUDA_INFO"
	.align	4


	//----- nvinfo : EIATTR_REGCOUNT
	.align		4
        /*0000*/ 	.byte	0x04, 0x2f
        /*0002*/ 	.short	(.L_1 - .L_0)
	.align		4
.L_0:
        /*0004*/ 	.word	index@(_Z18transposeCoalescedPfPKfii)
        /*0008*/ 	.word	0x00000018


	//----- nvinfo : EIATTR_FRAME_SIZE
	.align		4
.L_1:
        /*000c*/ 	.byte	0x04, 0x11
        /*000e*/ 	.short	(.L_3 - .L_2)
	.align		4
.L_2:
        /*0010*/ 	.word	index@(_Z18transposeCoalescedPfPKfii)
        /*0014*/ 	.word	0x00000000


	//----- nvinfo : EIATTR_MIN_STACK_SIZE
	.align		4
.L_3:
        /*0018*/ 	.byte	0x04, 0x12
        /*001a*/ 	.short	(.L_5 - .L_4)
	.align		4
.L_4:
        /*001c*/ 	.word	index@(_Z18transposeCoalescedPfPKfii)
        /*0020*/ 	.word	0x00000000
.L_5:


//--------------------- .nv.compat                --------------------------
	.section	.nv.compat,"",@"SHT_CUDA_COMPAT_INFO"
	.align	4
        /*0000*/ 	.byte	0x02, 0x09, 0x00, 0x00, 0x02, 0x02, 0x01, 0x00, 0x02, 0x05, 0x05, 0x00, 0x03, 0x07, 0x01, 0x01
        /*0010*/ 	.byte	0x02, 0x03, 0x00, 0x00, 0x02, 0x06, 0x01, 0x00, 0x04, 0x0b, 0x08, 0x00, 0x09, 0x00, 0x00, 0x00
        /*0020*/ 	.byte	0x00, 0x00, 0x00, 0x00


//--------------------- .nv.info._Z18transposeCoalescedPfPKfii --------------------------
	.section	.nv.info._Z18transposeCoalescedPfPKfii,"",@"SHT_CUDA_INFO"
	.sectionflags	@""
	.align	4


	//----- nvinfo : EIATTR_CUDA_API_VERSION
	.align		4
        /*0000*/ 	.byte	0x04, 0x37
        /*0002*/ 	.short	(.L_7 - .L_6)
.L_6:
        /*0004*/ 	.word	0x00000082


	//----- nvinfo : EIATTR_KPARAM_INFO
	.align		4
.L_7:
        /*0008*/ 	.byte	0x04, 0x17
        /*000a*/ 	.short	(.L_9 - .L_8)
.L_8:
        /*000c*/ 	.word	0x00000000
        /*0010*/ 	.short	0x0003
        /*0012*/ 	.short	0x0014
        /*0014*/ 	.byte	0x00, 0xf0, 0x11, 0x00


	//----- nvinfo : EIATTR_KPARAM_INFO
	.align		4
.L_9:
        /*0018*/ 	.byte	0x04, 0x17
        /*001a*/ 	.short	(.L_11 - .L_10)
.L_10:
        /*001c*/ 	.word	0x00000000
        /*0020*/ 	.short	0x0002
        /*0022*/ 	.short	0x0010
        /*0024*/ 	.byte	0x00, 0xf0, 0x11, 0x00


	//----- nvinfo : EIATTR_KPARAM_INFO
	.align		4
.L_11:
        /*0028*/ 	.byte	0x04, 0x17
        /*002a*/ 	.short	(.L_13 - .L_12)
.L_12:
        /*002c*/ 	.word	0x00000000
        /*0030*/ 	.short	0x0001
        /*0032*/ 	.short	0x0008
        /*0034*/ 	.byte	0x00, 0xf5, 0x21, 0x00


	//----- nvinfo : EIATTR_KPARAM_INFO
	.align		4
.L_13:
        /*0038*/ 	.byte	0x04, 0x17
        /*003a*/ 	.short	(.L_15 - .L_14)
.L_14:
        /*003c*/ 	.word	0x00000000
        /*0040*/ 	.short	0x0000
        /*0042*/ 	.short	0x0000
        /*0044*/ 	.byte	0x00, 0xf5, 0x21, 0x00


	//----- nvinfo : EIATTR_SPARSE_MMA_MASK
	.align		4
.L_15:
        /*0048*/ 	.byte	0x03, 0x50
        /*004a*/ 	.short	0x0000


	//----- nvinfo : EIATTR_MAXREG_COUNT
	.align		4
        /*004c*/ 	.byte	0x03, 0x1b
        /*004e*/ 	.short	0x00ff


	//----- nvinfo : EIATTR_NUM_BARRIERS
	.align		4
        /*0050*/ 	.byte	0x02, 0x4c
        /*0052*/ 	.byte	0x01
	.zero		1


	//----- nvinfo : EIATTR_MERCURY_ISA_VERSION
	.align		4
        /*0054*/ 	.byte	0x03, 0x5f
        /*0056*/ 	.short	0x0101


	//----- nvinfo : EIATTR_VRC_CTA_INIT_COUNT
	.align		4
        /*0058*/ 	.byte	0x02, 0x4a
	.zero		1
	.zero		1


	//----- nvinfo : EIATTR_EXIT_INSTR_OFFSETS
	.align		4
        /*005c*/ 	.byte	0x04, 0x1c
        /*005e*/ 	.short	(.L_17 - .L_16)


	//   ....[0]....
.L_16:
        /*0060*/ 	.word	0x00000360


	//----- nvinfo : EIATTR_CBANK_PARAM_SIZE
	.align		4
.L_17:
        /*0064*/ 	.byte	0x03, 0x19
        /*0066*/ 	.short	0x0018


	//----- nvinfo : EIATTR_PARAM_CBANK
	.align		4
        /*0068*/ 	.byte	0x04, 0x0a
        /*006a*/ 	.short	(.L_19 - .L_18)
	.align		4
.L_18:
        /*006c*/ 	.word	index@(.nv.constant0._Z18transposeCoalescedPfPKfii)
        /*0070*/ 	.short	0x0380
        /*0072*/ 	.short	0x0018


	//----- nvinfo : EIATTR_SW_WAR
	.align		4
.L_19:
        /*0074*/ 	.byte	0x04, 0x36
        /*0076*/ 	.short	(.L_21 - .L_20)
.L_20:
        /*0078*/ 	.word	0x00000008
.L_21:


//--------------------- .nv.callgraph             --------------------------
	.section	.nv.callgraph,"",@"SHT_CUDA_CALLGRAPH"
	.align	4
	.sectionentsize	8
	.align		4
        /*0000*/ 	.word	0x00000000
	.align		4
        /*0004*/ 	.word	0xffffffff
	.align		4
        /*0008*/ 	.word	0x00000000
	.align		4
        /*000c*/ 	.word	0xfffffffe
	.align		4
        /*0010*/ 	.word	0x00000000
	.align		4
        /*0014*/ 	.word	0xfffffffd
	.align		4
        /*0018*/ 	.word	0x00000000
	.align		4
        /*001c*/ 	.word	0xfffffffc


//--------------------- .text._Z18transposeCoalescedPfPKfii --------------------------
	.section	.text._Z18transposeCoalescedPfPKfii,"ax",@progbits
	.align	128
        .global         _Z18transposeCoalescedPfPKfii
        .type           _Z18transposeCoalescedPfPKfii,@function
        .size           _Z18transposeCoalescedPfPKfii,(.L_x_1 - _Z18transposeCoalescedPfPKfii)
        .other          _Z18transposeCoalescedPfPKfii,@"STO_CUDA_ENTRY STV_DEFAULT"
_Z18transposeCoalescedPfPKfii:
.text._Z18transposeCoalescedPfPKfii:
[----:B------:R-:W-:Y:S01]  /*0000*/  LDC R1, c[0x0][0x37c] ;  /* 0x0000df00ff017b82 */ /* 0x000fe20000000800 */
[----:B------:R-:W0:Y:S07]  /*0010*/  S2R R3, SR_CTAID.X ;  /* 0x0000000000037919 */ /* 0x000e2e0000002500 */
[----:B------:R-:W1:Y:S01]  /*0020*/  LDC R8, c[0x0][0x390] ;  /* 0x0000e400ff087b82 */ /* 0x000e620000000800 */
[----:B------:R-:W2:Y:S01]  /*0030*/  LDCU.64 UR6, c[0x0][0x358] ;  /* 0x00006b00ff0677ac */ /* 0x000ea20008000a00 */
[----:B------:R-:W0:Y:S01]  /*0040*/  S2R R2, SR_TID.X ;  /* 0x0000000000027919 */ /* 0x000e220000002100 */
[----:B------:R-:W3:Y:S05]  /*0050*/  S2R R5, SR_CTAID.Y ;  /* 0x0000000000057919 */ /* 0x000eea0000002600 */
[----:B------:R-:W4:Y:S01]  /*0060*/  LDC.64 R6, c[0x0][0x388] ;  /* 0x0000e200ff067b82 */ /* 0x000f220000000a00 */
[----:B------:R-:W3:Y:S07]  /*0070*/  S2R R0, SR_TID.Y ;  /* 0x0000000000007919 */ /* 0x000eee0000002200 */
[----:B------:R-:W5:Y:S01]  /*0080*/  S2UR UR5, SR_CgaCtaId ;  /* 0x00000000000579c3 */ /* 0x000f620000008800 */
[----:B------:R-:W-:-:S07]  /*0090*/  UMOV UR4, 0x400 ;  /* 0x0000040000047882 */ /* 0x000fce0000000000 */
[----:B------:R-:W5:Y:S01]  /*00a0*/  LDC R14, c[0x0][0x394] ;  /* 0x0000e500ff0e7b82 */ /* 0x000f620000000800 */
[----:B0-----:R-:W-:Y:S02]  /*00b0*/  LEA R4, R3, R2, 0x5 ;  /* 0x0000000203047211 */ /* 0x001fe400078e28ff */
[----:B---3--:R-:W-:-:S05]  /*00c0*/  LEA R9, R5, R0, 0x5 ;  /* 0x0000000005097211 */ /* 0x008fca00078e28ff */
[----:B-1----:R-:W-:-:S05]  /*00d0*/  IMAD R9, R9, R8, R4 ;  /* 0x0000000809097224 */ /* 0x002fca00078e0204 */
[CC--:B------:R-:W-:Y:S02]  /*00e0*/  LEA R13, R8.reuse, R9.reuse, 0x4 ;  /* 0x00000009080d7211 */ /* 0x0c0fe400078e20ff */
[C---:B------:R-:W-:Y:S02]  /*00f0*/  LEA R11, R8.reuse, R9, 0x3 ;  /* 0x00000009080b7211 */ /* 0x040fe400078e18ff */
[----:B------:R-:W-:Y:S01]  /*0100*/  LEA R15, R8, R13, 0x3 ;  /* 0x0000000d080f7211 */ /* 0x000fe200078e18ff */
[----:B----4-:R-:W-:-:S04]  /*0110*/  IMAD.WIDE R8, R9, 0x4, R6 ;  /* 0x0000000409087825 */ /* 0x010fc800078e0206 */
[--C-:B------:R-:W-:Y:S02]  /*0120*/  IMAD.WIDE R10, R11, 0x4, R6.reuse ;  /* 0x000000040b0a7825 */ /* 0x100fe400078e0206 */
[----:B--2---:R-:W2:Y:S02]  /*0130*/  LDG.E R8, desc[UR6][R8.64] ;  /* 0x0000000608087981 */ /* 0x004ea4000c1e1900 */
[--C-:B------:R-:W-:Y:S02]  /*0140*/  IMAD.WIDE R12, R13, 0x4, R6.reuse ;  /* 0x000000040d0c7825 */ /* 0x100fe400078e0206 */
[----:B------:R-:W3:Y:S02]  /*0150*/  LDG.E R10, desc[UR6][R10.64] ;  /* 0x000000060a0a7981 */ /* 0x000ee4000c1e1900 */
[----:B------:R-:W-:Y:S02]  /*0160*/  IMAD.WIDE R6, R15, 0x4, R6 ;  /* 0x000000040f067825 */ /* 0x000fe400078e0206 */
[----:B------:R-:W4:Y:S04]  /*0170*/  LDG.E R12, desc[UR6][R12.64] ;  /* 0x000000060c0c7981 */ /* 0x000f28000c1e1900 */
[----:B------:R0:W4:Y:S01]  /*0180*/  LDG.E R4, desc[UR6][R6.64] ;  /* 0x0000000606047981 */ /* 0x000122000c1e1900 */
[----:B-----5:R-:W-:-:S06]  /*0190*/  ULEA UR4, UR5, UR4, 0x18 ;  /* 0x0000000405047291 */ /* 0x020fcc000f8ec0ff */
[----:B------:R-:W-:Y:S01]  /*01a0*/  LEA R15, R2, UR4, 0x2 ;  /* 0x00000004020f7c11 */ /* 0x000fe2000f8e10ff */
[----:B0-----:R-:W0:Y:S04]  /*01b0*/  LDC.64 R6, c[0x0][0x380] ;  /* 0x0000e000ff067b82 */ /* 0x001e280000000a00 */
[----:B------:R-:W-:Y:S01]  /*01c0*/  IMAD R17, R0, 0x84, R15 ;  /* 0x0000008400117824 */ /* 0x000fe200078e020f */
[----:B------:R-:W-:-:S04]  /*01d0*/  LEA R15, R2, R15, 0x7 ;  /* 0x0000000f020f7211 */ /* 0x000fc800078e38ff */
[----:B------:R-:W-:Y:S02]  /*01e0*/  LEA R15, R0, R15, 0x2 ;  /* 0x0000000f000f7211 */ /* 0x000fe400078e10ff */
[----:B------:R-:W-:Y:S02]  /*01f0*/  LEA R2, R5, R2, 0x5 ;  /* 0x0000000205027211 */ /* 0x000fe400078e28ff */
[----:B------:R-:W-:-:S05]  /*0200*/  LEA R3, R3, R0, 0x5 ;  /* 0x0000000003037211 */ /* 0x000fca00078e28ff */
[----:B------:R-:W-:-:S05]  /*0210*/  IMAD R3, R3, R14, R2 ;  /* 0x0000000e03037224 */ /* 0x000fca00078e0202 */
[CC--:B------:R-:W-:Y:S02]  /*0220*/  LEA R9, R14.reuse, R3.reuse, 0x4 ;  /* 0x000000030e097211 */ /* 0x0c0fe400078e20ff */
[C---:B------:R-:W-:Y:S01]  /*0230*/  LEA R5, R14.reuse, R3, 0x3 ;  /* 0x000000030e057211 */ /* 0x040fe200078e18ff */
[--C-:B0-----:R-:W-:Y:S01]  /*0240*/  IMAD.WIDE R2, R3, 0x4, R6.reuse ;  /* 0x0000000403027825 */ /* 0x101fe200078e0206 */
[----:B--2---:R-:W-:Y:S04]  /*0250*/  STS [R17], R8 ;  /* 0x0000000811007388 */ /* 0x004fe80000000800 */
[----:B---3--:R-:W-:Y:S04]  /*0260*/  STS [R17+0x420], R10 ;  /* 0x0004200a11007388 */ /* 0x008fe80000000800 */
[----:B----4-:R-:W-:Y:S04]  /*0270*/  STS [R17+0x840], R12 ;  /* 0x0008400c11007388 */ /* 0x010fe80000000800 */
[----:B------:R0:W-:Y:S01]  /*0280*/  STS [R17+0xc60], R4 ;  /* 0x000c600411007388 */ /* 0x0001e20000000800 */
[----:B------:R-:W-:Y:S06]  /*0290*/  BAR.SYNC.DEFER_BLOCKING 0x0 ;  /* 0x0000000000007b1d */ /* 0x000fec0000010000 */
[----:B------:R-:W1:Y:S04]  /*02a0*/  LDS R11, [R15] ;  /* 0x000000000f0b7984 */ /* 0x000e680000000800 */
[----:B------:R-:W2:Y:S04]  /*02b0*/  LDS R13, [R15+0x20] ;  /* 0x000020000f0d7984 */ /* 0x000ea80000000800 */
[----:B------:R-:W3:Y:S04]  /*02c0*/  LDS R19, [R15+0x40] ;  /* 0x000040000f137984 */ /* 0x000ee80000000800 */
[----:B------:R-:W4:Y:S01]  /*02d0*/  LDS R21, [R15+0x60] ;  /* 0x000060000f157984 */ /* 0x000f220000000800 */
[----:B0-----:R-:W-:Y:S01]  /*02e0*/  LEA R17, R14, R9, 0x3 ;  /* 0x000000090e117211 */ /* 0x001fe200078e18ff */
[----:B------:R-:W-:-:S04]  /*02f0*/  IMAD.WIDE R4, R5, 0x4, R6 ;  /* 0x0000000405047825 */ /* 0x000fc800078e0206 */
[----:B------:R-:W-:-:S04]  /*0300*/  IMAD.WIDE R8, R9, 0x4, R6 ;  /* 0x0000000409087825 */ /* 0x000fc800078e0206 */
[----:B------:R-:W-:Y:S01]  /*0310*/  IMAD.WIDE R6, R17, 0x4, R6 ;  /* 0x0000000411067825 */ /* 0x000fe200078e0206 */
[----:B-1----:R-:W-:Y:S04]  /*0320*/  STG.E desc[UR6][R2.64], R11 ;  /* 0x0000000b02007986 */ /* 0x002fe8000c101906 */
[----:B--2---:R-:W-:Y:S04]  /*0330*/  STG.E desc[UR6][R4.64], R13 ;  /* 0x0000000d04007986 */ /* 0x004fe8000c101906 */
[----:B---3--:R-:W-:Y:S04]  /*0340*/  STG.E desc[UR6][R8.64], R19 ;  /* 0x0000001308007986 */ /* 0x008fe8000c101906 */
[----:B----4-:R-:W-:Y:S01]  /*0350*/  STG.E desc[UR6][R6.64], R21 ;  /* 0x0000001506007986 */ /* 0x010fe2000c101906 */
[----:B------:R-:W-:Y:S05]  /*0360*/  EXIT ;  /* 0x000000000000794d */ /* 0x000fea0003800000 */
.L_x_0:
[----:B------:R-:W-:-:S00]  /*0370*/  BRA `(.L_x_0) ;  /* 0xfffffffc00fc7947 */ /* 0x000fc0000383ffff */
[----:B------:R-:W-:-:S00]  /*0380*/  NOP ;  /* 0x0000000000007918 */ /* 0x000fc00000000000 */
[----:B------:R-:W-:-:S00]  /*0390*/  NOP ;  /* 0x0000000000007918 */ /* 0x000fc00000000000 */
[----:B------:R-:W-:-:S00]  /*03a0*/  NOP ;  /* 0x0000000000007918 */ /* 0x000fc00000000000 */
[----:B------:R-:W-:-:S00]  /*03b0*/  NOP ;  /* 0x0000000000007918 */ /* 0x000fc00000000000 */
[----:B------:R-:W-:-:S00]  /*03c0*/  NOP ;  /* 0x0000000000007918 */ /* 0x000fc00000000000 */
[----:B------:R-:W-:-:S00]  /*03d0*/  NOP ;  /* 0x0000000000007918 */ /* 0x000fc00000000000 */
[----:B------:R-:W-:-:S00]  /*03e0*/  NOP ;  /* 0x0000000000007918 */ /* 0x000fc00000000000 */
[----:B------:R-:W-:-:S00]  /*03f0*/  NOP ;  /* 0x0000000000007918 */ /* 0x000fc00000000000 */
.L_x_1:


//--------------------- .nv.shared._Z18transposeCoalescedPfPKfii --------------------------
	.section	.nv.shared._Z18transposeCoalescedPfPKfii,"aw",@nobits
	.sectionflags	@""
	.align	4
.nv.shared._Z18transposeCoalescedPfPKfii:
	.zero		5248


//--------------------- .nv.shared.reserved.0     --------------------------
	.section	.nv.shared.reserved.0,"aw",@nobits
	.weak		__nv_reservedSMEM_offset_0_alias
	.size		__nv_reservedSMEM_offset_0_alias, 0, 64
	.other		__nv_reservedSMEM_offset_0_alias,@"STO_CUDA_RESERVED_SHARED STV_DEFAULT"
__nv_reservedSMEM_offset_0_alias:
	.zero		0
	.zero		64


//--------------------- .nv.constant0._Z18transposeCoalescedPfPKfii --------------------------
	.section	.nv.constant0._Z18transposeCoalescedPfPKfii,"a",@progbits
	.sectionflags	@""
	.align	4
.nv.constant0._Z18transposeCoalescedPfPKfii:
	.zero		920


//--------------------- SYMBOLS --------------------------

	.type		.nv.reservedSmem.offset0,@object
	.size		.nv.reservedSmem.offset0,0x4
	.type		.nv.reservedSmem.cap,@object
	.size		.nv.reservedSmem.cap,0x4
